//
// Generated by NVIDIA NVVM Compiler
//
// Compiler Build ID: CL-36424714
// Cuda compilation tools, release 13.0, V13.0.88
// Based on NVVM 20.0.0
//

.version 9.0
.target sm_100
.address_size 64

	// .globl	_Z7isPrimeiPiS_

.visible .entry _Z7isPrimeiPiS_(
	.param .u32 _Z7isPrimeiPiS__param_0,
	.param .u64 .ptr .align 1 _Z7isPrimeiPiS__param_1,
	.param .u64 .ptr .align 1 _Z7isPrimeiPiS__param_2
)
{
	.reg .pred 	%p<5>;
	.reg .b32 	%r<15>;
	.reg .b32 	%f<3>;
	.reg .b64 	%rd<8>;

	ld.param.u64 	%rd2, [_Z7isPrimeiPiS__param_1];
	ld.param.u64 	%rd3, [_Z7isPrimeiPiS__param_2];
	cvta.to.global.u64 	%rd4, %rd3;
	cvta.to.global.u64 	%rd5, %rd2;
	mov.u32 	%r5, %ctaid.x;
	mov.u32 	%r6, %ntid.x;
	mov.u32 	%r7, %tid.x;
	mad.lo.s32 	%r8, %r5, %r6, %r7;
	mul.wide.s32 	%rd6, %r8, 4;
	add.s64 	%rd1, %rd5, %rd6;
	mov.b32 	%r9, 1;
	st.global.u32 	[%rd1], %r9;
	add.s64 	%rd7, %rd4, %rd6;
	ld.global.u32 	%r1, [%rd7];
	setp.gt.s32 	%p1, %r1, 1;
	@%p1 bra 	$L__BB0_2;
	mov.b32 	%r13, 0;
	st.global.u32 	[%rd1], %r13;
	bra.uni 	$L__BB0_7;
$L__BB0_2:
	cvt.rn.f32.u32 	%f1, %r1;
	sqrt.rn.f32 	%f2, %f1;
	cvt.rzi.s32.f32 	%r2, %f2;
	setp.lt.s32 	%p2, %r2, 2;
	@%p2 bra 	$L__BB0_7;
	mov.b32 	%r14, 2;
	bra.uni 	$L__BB0_5;
$L__BB0_4:
	add.s32 	%r3, %r14, 1;
	setp.eq.s32 	%p4, %r14, %r2;
	mov.u32 	%r14, %r3;
	@%p4 bra 	$L__BB0_7;
$L__BB0_5:
	rem.s32 	%r11, %r1, %r14;
	setp.ne.s32 	%p3, %r11, 0;
	@%p3 bra 	$L__BB0_4;
	mov.b32 	%r12, 0;
	st.global.u32 	[%rd1], %r12;
$L__BB0_7:
	ret;

}


// ===== COMPILED SASS (sm_100) =====

	.target	sm_100

	.elftype	@"ET_EXEC"


//--------------------- .note.nv.tkinfo           --------------------------
	.section	.note.nv.tkinfo,"",@"SHT_NOTE"
	.sectionflags	@"SHF_NOTE_NV_TKINFO"
	.tkinfo
        /*0018*/ 	.word	0x00000002
        /*0030*/ 	.string	""
        /*0030*/ 	.string	"ptxas"
        /*0030*/ 	.string	"Cuda compilation tools, release 13.0, V13.0.88"
        /*0030*/ 	.string	"Build cuda_13.0.r13.0/compiler.36424714_0"
        /*0030*/ 	.string	"-arch sm_100 -m 64 "



//--------------------- .note.nv.cuinfo           --------------------------
	.section	.note.nv.cuinfo,"",@"SHT_NOTE"
	.sectionflags	@"SHF_NOTE_NV_CUINFO"
        /*0018*/ 	.short	0x0002
        /*001a*/ 	.short	0x0064
        /*001c*/ 	.short	0x0082
	.zero		2


//--------------------- .nv.info                  --------------------------
	.section	.nv.info,"",@"SHT_CUDA_INFO"
	.align	4


	//----- nvinfo : EIATTR_REGCOUNT
	.align		4
        /*0000*/ 	.byte	0x04, 0x2f
        /*0002*/ 	.short	(.L_1 - .L_0)
	.align		4
.L_0:
        /*0004*/ 	.word	index@(_Z7isPrimeiPiS_)
        /*0008*/ 	.word	0x0000000f


	//----- nvinfo : EIATTR_FRAME_SIZE
	.align		4
.L_1:
        /*000c*/ 	.byte	0x04, 0x11
        /*000e*/ 	.short	(.L_3 - .L_2)
	.align		4
.L_2:
        /*0010*/ 	.word	index@($__internal_0_$__cuda_sm20_sqrt_rn_f32_slowpath)
        /*0014*/ 	.word	0x00000000


	//----- nvinfo : EIATTR_FRAME_SIZE
	.align		4
.L_3:
        /*0018*/ 	.byte	0x04, 0x11
        /*001a*/ 	.short	(.L_5 - .L_4)
	.align		4
.L_4:
        /*001c*/ 	.word	index@(_Z7isPrimeiPiS_)
        /*0020*/ 	.word	0x00000000


	//----- nvinfo : EIATTR_MIN_STACK_SIZE
	.align		4
.L_5:
        /*0024*/ 	.byte	0x04, 0x12
        /*0026*/ 	.short	(.L_7 - .L_6)
	.align		4
.L_6:
        /*0028*/ 	.word	index@(_Z7isPrimeiPiS_)
        /*002c*/ 	.word	0x00000000
.L_7:


//--------------------- .nv.compat                --------------------------
	.section	.nv.compat,"",@"SHT_CUDA_COMPAT_INFO"
	.align	4
        /*0000*/ 	.byte	0x02, 0x09, 0x00, 0x00, 0x02, 0x02, 0x01, 0x00, 0x02, 0x05, 0x05, 0x00, 0x03, 0x07, 0x01, 0x01
        /*0010*/ 	.byte	0x02, 0x03, 0x00, 0x00, 0x02, 0x06, 0x01, 0x00, 0x04, 0x0b, 0x08, 0x00, 0x01, 0x00, 0x00, 0x00
        /*0020*/ 	.byte	0x00, 0x00, 0x00, 0x00


//--------------------- .nv.info._Z7isPrimeiPiS_  --------------------------
	.section	.nv.info._Z7isPrimeiPiS_,"",@"SHT_CUDA_INFO"
	.sectionflags	@""
	.align	4


	//----- nvinfo : EIATTR_CUDA_API_VERSION
	.align		4
        /*0000*/ 	.byte	0x04, 0x37
        /*0002*/ 	.short	(.L_9 - .L_8)
.L_8:
        /*0004*/ 	.word	0x00000082


	//----- nvinfo : EIATTR_KPARAM_INFO
	.align		4
.L_9:
        /*0008*/ 	.byte	0x04, 0x17
        /*000a*/ 	.short	(.L_11 - .L_10)
.L_10:
        /*000c*/ 	.word	0x00000000
        /*0010*/ 	.short	0x0002
        /*0012*/ 	.short	0x0010
        /*0014*/ 	.byte	0x00, 0xf5, 0x21, 0x00


	//----- nvinfo : EIATTR_KPARAM_INFO
	.align		4
.L_11:
        /*0018*/ 	.byte	0x04, 0x17
        /*001a*/ 	.short	(.L_13 - .L_12)
.L_12:
        /*001c*/ 	.word	0x00000000
        /*0020*/ 	.short	0x0001
        /*0022*/ 	.short	0x0008
        /*0024*/ 	.byte	0x00, 0xf5, 0x21, 0x00


	//----- nvinfo : EIATTR_KPARAM_INFO
	.align		4
.L_13:
        /*0028*/ 	.byte	0x04, 0x17
        /*002a*/ 	.short	(.L_15 - .L_14)
.L_14:
        /*002c*/ 	.word	0x00000000
        /*0030*/ 	.short	0x0000
        /*0032*/ 	.short	0x0000
        /*0034*/ 	.byte	0x00, 0xf0, 0x11, 0x00


	//----- nvinfo : EIATTR_SPARSE_MMA_MASK
	.align		4
.L_15:
        /*0038*/ 	.byte	0x03, 0x50
        /*003a*/ 	.short	0x0000


	//----- nvinfo : EIATTR_MAXREG_COUNT
	.align		4
        /*003c*/ 	.byte	0x03, 0x1b
        /*003e*/ 	.short	0x00ff


	//----- nvinfo : EIATTR_MERCURY_ISA_VERSION
	.align		4
        /*0040*/ 	.byte	0x03, 0x5f
        /*0042*/ 	.short	0x0101


	//----- nvinfo : EIATTR_VRC_CTA_INIT_COUNT
	.align		4
        /*0044*/ 	.byte	0x02, 0x4a
	.zero		1
	.zero		1


	//----- nvinfo : EIATTR_EXIT_INSTR_OFFSETS
	.align		4
        /*0048*/ 	.byte	0x04, 0x1c
        /*004a*/ 	.short	(.L_17 - .L_16)


	//   ....[0]....
.L_16:
        /*004c*/ 	.word	0x000000f0


	//   ....[1]....
        /*0050*/ 	.word	0x00000200


	//   ....[2]....
        /*0054*/ 	.word	0x000003d0


	//   ....[3]....
        /*0058*/ 	.word	0x00000420


	//----- nvinfo : EIATTR_CRS_STACK_SIZE
	.align		4
.L_17:
        /*005c*/ 	.byte	0x04, 0x1e
        /*005e*/ 	.short	(.L_19 - .L_18)
.L_18:
        /*0060*/ 	.word	0x00000000


	//----- nvinfo : EIATTR_CBANK_PARAM_SIZE
	.align		4
.L_19:
        /*0064*/ 	.byte	0x03, 0x19
        /*0066*/ 	.short	0x0018


	//----- nvinfo : EIATTR_PARAM_CBANK
	.align		4
        /*0068*/ 	.byte	0x04, 0x0a
        /*006a*/ 	.short	(.L_21 - .L_20)
	.align		4
.L_20:
        /*006c*/ 	.word	index@(.nv.constant0._Z7isPrimeiPiS_)
        /*0070*/ 	.short	0x0380
        /*0072*/ 	.short	0x0018


	//----- nvinfo : EIATTR_SW_WAR
	.align		4
.L_21:
        /*0074*/ 	.byte	0x04, 0x36
        /*0076*/ 	.short	(.L_23 - .L_22)
.L_22:
        /*0078*/ 	.word	0x00000008
.L_23:


//--------------------- .nv.callgraph             --------------------------
	.section	.nv.callgraph,"",@"SHT_CUDA_CALLGRAPH"
	.align	4
	.sectionentsize	8
	.align		4
        /*0000*/ 	.word	0x00000000
	.align		4
        /*0004*/ 	.word	0xffffffff
	.align		4
        /*0008*/ 	.word	0x00000000
	.align		4
        /*000c*/ 	.word	0xfffffffe
	.align		4
        /*0010*/ 	.word	0x00000000
	.align		4
        /*0014*/ 	.word	0xfffffffd
	.align		4
        /*0018*/ 	.word	0x00000000
	.align		4
        /*001c*/ 	.word	0xfffffffc


//--------------------- .text._Z7isPrimeiPiS_     --------------------------
	.section	.text._Z7isPrimeiPiS_,"ax",@progbits
	.align	128
        .global         _Z7isPrimeiPiS_
        .type           _Z7isPrimeiPiS_,@function
        .size           _Z7isPrimeiPiS_,(.L_x_8 - _Z7isPrimeiPiS_)
        .other          _Z7isPrimeiPiS_,@"STO_CUDA_ENTRY STV_DEFAULT"
_Z7isPrimeiPiS_:
.text._Z7isPrimeiPiS_:
[----:B------:R-:W-:Y:S01]  /*0000*/  LDC R1, c[0x0][0x37c] ;  /* 0x0000df00ff017b82 */ /* 0x000fe20000000800 */
[----:B------:R-:W0:Y:S07]  /*0010*/  S2R R0, SR_TID.X ;  /* 0x0000000000007919 */ /* 0x000e2e0000002100 */
[----:B------:R-:W0:Y:S01]  /*0020*/  S2UR UR6, SR_CTAID.X ;  /* 0x00000000000679c3 */ /* 0x000e220000002500 */
[----:B------:R-:W1:Y:S01]  /*0030*/  LDCU.64 UR4, c[0x0][0x358] ;  /* 0x00006b00ff0477ac */ /* 0x000e620008000a00 */
[----:B------:R-:W-:-:S06]  /*0040*/  IMAD.MOV.U32 R9, RZ, RZ, 0x1 ;  /* 0x00000001ff097424 */ /* 0x000fcc00078e00ff */
[----:B------:R-:W0:Y:S08]  /*0050*/  LDC R7, c[0x0][0x360] ;  /* 0x0000d800ff077b82 */ /* 0x000e300000000800 */
[----:B------:R-:W2:Y:S08]  /*0060*/  LDC.64 R2, c[0x0][0x388] ;  /* 0x0000e200ff027b82 */ /* 0x000eb00000000a00 */
[----:B------:R-:W3:Y:S01]  /*0070*/  LDC.64 R4, c[0x0][0x390] ;  /* 0x0000e400ff047b82 */ /* 0x000ee20000000a00 */
[----:B0-----:R-:W-:-:S04]  /*0080*/  IMAD R7, R7, UR6, R0 ;  /* 0x0000000607077c24 */ /* 0x001fc8000f8e0200 */
[----:B--2---:R-:W-:-:S05]  /*0090*/  IMAD.WIDE R2, R7, 0x4, R2 ;  /* 0x0000000407027825 */ /* 0x004fca00078e0202 */
[----:B-1----:R0:W-:Y:S01]  /*00a0*/  STG.E desc[UR4][R2.64], R9 ;  /* 0x0000000902007986 */ /* 0x0021e2000c101904 */
[----:B---3--:R-:W-:-:S05]  /*00b0*/  IMAD.WIDE R4, R7, 0x4, R4 ;  /* 0x0000000407047825 */ /* 0x008fca00078e0204 */
[----:B------:R-:W2:Y:S02]  /*00c0*/  LDG.E R6, desc[UR4][R4.64] ;  /* 0x0000000404067981 */ /* 0x000ea4000c1e1900 */
[----:B--2---:R-:W-:-:S13]  /*00d0*/  ISETP.GT.AND P0, PT, R6, 0x1, PT ;  /* 0x000000010600780c */ /* 0x004fda0003f04270 */
[----:B------:R0:W-:Y:S01]  /*00e0*/  @!P0 STG.E desc[UR4][R2.64], RZ ;  /* 0x000000ff02008986 */ /* 0x0001e2000c101904 */
[----:B------:R-:W-:Y:S05]  /*00f0*/  @!P0 EXIT ;  /* 0x000000000000894d */ /* 0x000fea0003800000 */
[----:B------:R-:W-:Y:S01]  /*0100*/  I2FP.F32.U32 R0, R6 ;  /* 0x0000000600007245 */ /* 0x000fe20000201000 */
[----:B------:R-:W-:Y:S03]  /*0110*/  BSSY.RECONVERGENT B0, `(.L_x_0) ;  /* 0x000000c000007945 */ /* 0x000fe60003800200 */
[----:B------:R-:W-:Y:S01]  /*0120*/  IADD3 R4, PT, PT, R0, -0xd000000, RZ ;  /* 0xf300000000047810 */ /* 0x000fe20007ffe0ff */
[----:B------:R1:W2:Y:S03]  /*0130*/  MUFU.RSQ R5, R0 ;  /* 0x0000000000057308 */ /* 0x0002a60000001400 */
[----:B------:R-:W-:-:S13]  /*0140*/  ISETP.GT.U32.AND P0, PT, R4, 0x727fffff, PT ;  /* 0x727fffff0400780c */ /* 0x000fda0003f04070 */
[----:B-1----:R-:W-:Y:S05]  /*0150*/  @!P0 BRA `(.L_x_1) ;  /* 0x00000000000c8947 */ /* 0x002fea0003800000 */
[----:B------:R-:W-:-:S07]  /*0160*/  MOV R10, 0x180 ;  /* 0x00000180000a7802 */ /* 0x000fce0000000f00 */
[----:B0-2---:R-:W-:Y:S05]  /*0170*/  CALL.REL.NOINC `($__internal_0_$__cuda_sm20_sqrt_rn_f32_slowpath) ;  /* 0x0000000000ac7944 */ /* 0x005fea0003c00000 */
[----:B------:R-:W-:Y:S05]  /*0180*/  BRA `(.L_x_2) ;  /* 0x0000000000107947 */ /* 0x000fea0003800000 */
.L_x_1:
[----:B--2---:R-:W-:Y:S01]  /*0190*/  FMUL.FTZ R7, R0, R5 ;  /* 0x0000000500077220 */ /* 0x004fe20000410000 */
[----:B------:R-:W-:-:S03]  /*01a0*/  FMUL.FTZ R5, R5, 0.5 ;  /* 0x3f00000005057820 */ /* 0x000fc60000410000 */
[----:B------:R-:W-:-:S04]  /*01b0*/  FFMA R0, -R7, R7, R0 ;  /* 0x0000000707007223 */ /* 0x000fc80000000100 */
[----:B------:R-:W-:-:S07]  /*01c0*/  FFMA R0, R0, R5, R7 ;  /* 0x0000000500007223 */ /* 0x000fce0000000007 */
.L_x_2:
[----:B------:R-:W-:Y:S05]  /*01d0*/  BSYNC.RECONVERGENT B0 ;  /* 0x0000000000007941 */ /* 0x000fea0003800200 */
.L_x_0:
[----:B0-----:R-:W0:Y:S02]  /*01e0*/  F2I.TRUNC.NTZ R9, R0 ;  /* 0x0000000000097305 */ /* 0x001e24000020f100 */
[----:B0-----:R-:W-:-:S13]  /*01f0*/  ISETP.GE.AND P0, PT, R9, 0x2, PT ;  /* 0x000000020900780c */ /* 0x001fda0003f06270 */
[----:B------:R-:W-:Y:S05]  /*0200*/  @!P0 EXIT ;  /* 0x000000000000894d */ /* 0x000fea0003800000 */
[----:B------:R-:W-:Y:S01]  /*0210*/  BSSY.RECONVERGENT B0, `(.L_x_3) ;  /* 0x000001f000007945 */ /* 0x000fe20003800200 */
[----:B------:R-:W-:Y:S01]  /*0220*/  ISETP.GE.AND P0, PT, R6, RZ, PT ;  /* 0x000000ff0600720c */ /* 0x000fe20003f06270 */
[----:B------:R-:W-:Y:S01]  /*0230*/  IMAD.MOV.U32 R0, RZ, RZ, 0x2 ;  /* 0x00000002ff007424 */ /* 0x000fe200078e00ff */
[-C--:B------:R-:W-:Y:S02]  /*0240*/  IABS R8, R6.reuse ;  /* 0x0000000600087213 */ /* 0x080fe40000000000 */
[----:B------:R-:W-:-:S09]  /*0250*/  IABS R11, R6 ;  /* 0x00000006000b7213 */ /* 0x000fd20000000000 */
.L_x_5:
[-C--:B------:R-:W-:Y:S02]  /*0260*/  IABS R10, R0.reuse ;  /* 0x00000000000a7213 */ /* 0x080fe40000000000 */
[----:B------:R-:W-:Y:S02]  /*0270*/  IABS R12, R0 ;  /* 0x00000000000c7213 */ /* 0x000fe40000000000 */
[----:B------:R-:W0:Y:S03]  /*0280*/  I2F.RP R6, R10 ;  /* 0x0000000a00067306 */ /* 0x000e260000209400 */
[----:B------:R-:W-:-:S05]  /*0290*/  IMAD.MOV R12, RZ, RZ, -R12 ;  /* 0x000000ffff0c7224 */ /* 0x000fca00078e0a0c */
[----:B0-----:R-:W0:Y:S02]  /*02a0*/  MUFU.RCP R6, R6 ;  /* 0x0000000600067308 */ /* 0x001e240000001000 */
[----:B0-----:R-:W-:-:S06]  /*02b0*/  IADD3 R4, PT, PT, R6, 0xffffffe, RZ ;  /* 0x0ffffffe06047810 */ /* 0x001fcc0007ffe0ff */
[----:B------:R0:W1:Y:S02]  /*02c0*/  F2I.FTZ.U32.TRUNC.NTZ R5, R4 ;  /* 0x0000000400057305 */ /* 0x000064000021f000 */
[----:B0-----:R-:W-:Y:S02]  /*02d0*/  HFMA2 R4, -RZ, RZ, 0, 0 ;  /* 0x00000000ff047431 */ /* 0x001fe400000001ff */
[----:B-1----:R-:W-:-:S04]  /*02e0*/  IMAD.MOV R7, RZ, RZ, -R5 ;  /* 0x000000ffff077224 */ /* 0x002fc800078e0a05 */
[----:B------:R-:W-:-:S04]  /*02f0*/  IMAD R7, R7, R10, RZ ;  /* 0x0000000a07077224 */ /* 0x000fc800078e02ff */
[----:B------:R-:W-:-:S06]  /*0300*/  IMAD.HI.U32 R5, R5, R7, R4 ;  /* 0x0000000705057227 */ /* 0x000fcc00078e0004 */
[----:B------:R-:W-:-:S04]  /*0310*/  IMAD.HI.U32 R5, R5, R8, RZ ;  /* 0x0000000805057227 */ /* 0x000fc800078e00ff */
[----:B------:R-:W-:-:S05]  /*0320*/  IMAD R5, R5, R12, R11 ;  /* 0x0000000c05057224 */ /* 0x000fca00078e020b */
[----:B------:R-:W-:-:S13]  /*0330*/  ISETP.GT.U32.AND P1, PT, R10, R5, PT ;  /* 0x000000050a00720c */ /* 0x000fda0003f24070 */
[----:B------:R-:W-:Y:S02]  /*0340*/  @!P1 IADD3 R5, PT, PT, R5, -R10, RZ ;  /* 0x8000000a05059210 */ /* 0x000fe40007ffe0ff */
[----:B------:R-:W-:Y:S02]  /*0350*/  ISETP.NE.AND P1, PT, R0, RZ, PT ;  /* 0x000000ff0000720c */ /* 0x000fe40003f25270 */
[----:B------:R-:W-:-:S13]  /*0360*/  ISETP.GT.U32.AND P2, PT, R10, R5, PT ;  /* 0x000000050a00720c */ /* 0x000fda0003f44070 */
[----:B------:R-:W-:-:S05]  /*0370*/  @!P2 IMAD.IADD R5, R5, 0x1, -R10 ;  /* 0x000000010505a824 */ /* 0x000fca00078e0a0a */
[----:B------:R-:W-:Y:S02]  /*0380*/  @!P0 IADD3 R5, PT, PT, -R5, RZ, RZ ;  /* 0x000000ff05058210 */ /* 0x000fe40007ffe1ff */
[----:B------:R-:W-:-:S04]  /*0390*/  @!P1 LOP3.LUT R5, RZ, R0, RZ, 0x33, !PT ;  /* 0x00000000ff059212 */ /* 0x000fc800078e33ff */
[----:B------:R-:W-:-:S13]  /*03a0*/  ISETP.NE.AND P1, PT, R5, RZ, PT ;  /* 0x000000ff0500720c */ /* 0x000fda0003f25270 */
[----:B------:R-:W-:Y:S05]  /*03b0*/  @!P1 BRA `(.L_x_4) ;  /* 0x0000000000109947 */ /* 0x000fea0003800000 */
[----:B------:R-:W-:-:S13]  /*03c0*/  ISETP.NE.AND P1, PT, R0, R9, PT ;  /* 0x000000090000720c */ /* 0x000fda0003f25270 */
[----:B------:R-:W-:Y:S05]  /*03d0*/  @!P1 EXIT ;  /* 0x000000000000994d */ /* 0x000fea0003800000 */
[----:B------:R-:W-:Y:S01]  /*03e0*/  VIADD R0, R0, 0x1 ;  /* 0x0000000100007836 */ /* 0x000fe20000000000 */
[----:B------:R-:W-:Y:S06]  /*03f0*/  BRA `(.L_x_5) ;  /* 0xfffffffc00987947 */ /* 0x000fec000383ffff */
.L_x_4:
[----:B------:R-:W-:Y:S05]  /*0400*/  BSYNC.RECONVERGENT B0 ;  /* 0x0000000000007941 */ /* 0x000fea0003800200 */
.L_x_3:
[----:B------:R-:W-:Y:S01]  /*0410*/  STG.E desc[UR4][R2.64], RZ ;  /* 0x000000ff02007986 */ /* 0x000fe2000c101904 */
[----:B------:R-:W-:Y:S05]  /*0420*/  EXIT ;  /* 0x000000000000794d */ /* 0x000fea0003800000 */
        .weak           $__internal_0_$__cuda_sm20_sqrt_rn_f32_slowpath
        .type           $__internal_0_$__cuda_sm20_sqrt_rn_f32_slowpath,@function
        .size           $__internal_0_$__cuda_sm20_sqrt_rn_f32_slowpath,(.L_x_8 - $__internal_0_$__cuda_sm20_sqrt_rn_f32_slowpath)
$__internal_0_$__cuda_sm20_sqrt_rn_f32_slowpath:
[----:B------:R-:W-:-:S13]  /*0430*/  LOP3.LUT P0, RZ, R0, 0x7fffffff, RZ, 0xc0, !PT ;  /* 0x7fffffff00ff7812 */ /* 0x000fda000780c0ff */
[----:B------:R-:W-:Y:S01]  /*0440*/  @!P0 MOV R4, R0 ;  /* 0x0000000000048202 */ /* 0x000fe20000000f00 */
[----:B------:R-:W-:Y:S06]  /*0450*/  @!P0 BRA `(.L_x_6) ;  /* 0x0000000000408947 */ /* 0x000fec0003800000 */
[----:B------:R-:W-:-:S13]  /*0460*/  FSETP.GEU.FTZ.AND P0, PT, R0, RZ, PT ;  /* 0x000000ff0000720b */ /* 0x000fda0003f1e000 */
[----:B------:R-:W-:Y:S01]  /*0470*/  @!P0 IMAD.MOV.U32 R4, RZ, RZ, 0x7fffffff ;  /* 0x7fffffffff048424 */ /* 0x000fe200078e00ff */
[----:B------:R-:W-:Y:S06]  /*0480*/  @!P0 BRA `(.L_x_6) ;  /* 0x0000000000348947 */ /* 0x000fec0003800000 */
[----:B------:R-:W-:-:S13]  /*0490*/  FSETP.GTU.FTZ.AND P0, PT, |R0|, +INF , PT ;  /* 0x7f8000000000780b */ /* 0x000fda0003f1c200 */
[----:B------:R-:W-:Y:S01]  /*04a0*/  @P0 FADD.FTZ R4, R0, 1 ;  /* 0x3f80000000040421 */ /* 0x000fe20000010000 */
[----:B------:R-:W-:Y:S06]  /*04b0*/  @P0 BRA `(.L_x_6) ;  /* 0x0000000000280947 */ /* 0x000fec0003800000 */
[----:B------:R-:W-:-:S13]  /*04c0*/  FSETP.NEU.FTZ.AND P0, PT, |R0|, +INF , PT ;  /* 0x7f8000000000780b */ /* 0x000fda0003f1d200 */
[----:B------:R-:W-:-:S04]  /*04d0*/  @P0 FFMA R5, R0, 1.84467440737095516160e+19, RZ ;  /* 0x5f80000000050823 */ /* 0x000fc800000000ff */
[----:B------:R-:W0:Y:S02]  /*04e0*/  @P0 MUFU.RSQ R4, R5 ;  /* 0x0000000500040308 */ /* 0x000e240000001400 */
[----:B0-----:R-:W-:Y:S01]  /*04f0*/  @P0 FMUL.FTZ R8, R5, R4 ;  /* 0x0000000405080220 */ /* 0x001fe20000410000 */
[----:B------:R-:W-:Y:S01]  /*0500*/  @P0 FMUL.FTZ R9, R4, 0.5 ;  /* 0x3f00000004090820 */ /* 0x000fe20000410000 */
[----:B------:R-:W-:Y:S02]  /*0510*/  @!P0 MOV R4, R0 ;  /* 0x0000000000048202 */ /* 0x000fe40000000f00 */
[----:B------:R-:W-:-:S04]  /*0520*/  @P0 FADD.FTZ R7, -R8, -RZ ;  /* 0x800000ff08070221 */ /* 0x000fc80000010100 */
[----:B------:R-:W-:-:S04]  /*0530*/  @P0 FFMA R7, R8, R7, R5 ;  /* 0x0000000708070223 */ /* 0x000fc80000000005 */
[----:B------:R-:W-:-:S04]  /*0540*/  @P0 FFMA R7, R7, R9, R8 ;  /* 0x0000000907070223 */ /* 0x000fc80000000008 */
[----:B------:R-:W-:-:S07]  /*0550*/  @P0 FMUL.FTZ R4, R7, 2.3283064365386962891e-10 ;  /* 0x2f80000007040820 */ /* 0x000fce0000410000 */
.L_x_6:
[----:B------:R-:W-:Y:S01]  /*0560*/  IMAD.MOV.U32 R0, RZ, RZ, R4 ;  /* 0x000000ffff007224 */ /* 0x000fe200078e0004 */
[----:B------:R-:W-:Y:S01]  /*0570*/  MOV R4, R10 ;  /* 0x0000000a00047202 */ /* 0x000fe20000000f00 */
[----:B------:R-:W-:-:S04]  /*0580*/  IMAD.MOV.U32 R5, RZ, RZ, 0x0 ;  /* 0x00000000ff057424 */ /* 0x000fc800078e00ff */
[----:B------:R-:W-:Y:S05]  /*0590*/  RET.REL.NODEC R4 `(_Z7isPrimeiPiS_) ;  /* 0xfffffff804987950 */ /* 0x000fea0003c3ffff */
.L_x_7:
[----:B------:R-:W-:-:S00]  /*05a0*/  BRA `(.L_x_7) ;  /* 0xfffffffc00fc7947 */ /* 0x000fc0000383ffff */
[----:B------:R-:W-:-:S00]  /*05b0*/  NOP ;  /* 0x0000000000007918 */ /* 0x000fc00000000000 */
        /* <DEDUP_REMOVED lines=12> */
.L_x_8:


//--------------------- .nv.shared.reserved.0     --------------------------
	.section	.nv.shared.reserved.0,"aw",@nobits
	.weak		__nv_reservedSMEM_offset_0_alias
	.size		__nv_reservedSMEM_offset_0_alias, 0, 64
	.other		__nv_reservedSMEM_offset_0_alias,@"STO_CUDA_RESERVED_SHARED STV_DEFAULT"
__nv_reservedSMEM_offset_0_alias:
	.zero		0
	.zero		64


//--------------------- .nv.constant0._Z7isPrimeiPiS_ --------------------------
	.section	.nv.constant0._Z7isPrimeiPiS_,"a",@progbits
	.sectionflags	@""
	.align	4
.nv.constant0._Z7isPrimeiPiS_:
	.zero		920


//--------------------- SYMBOLS --------------------------

	.type		.nv.reservedSmem.offset0,@object
	.size		.nv.reservedSmem.offset0,0x4
